	.headerflags	@"EF_CUDA_TEXMODE_UNIFIED EF_CUDA_64BIT_ADDRESS EF_CUDA_ACCELERATORS EF_CUDA_SM90 EF_CUDA_VIRTUAL_SM(EF_CUDA_SM90)"
	.elftype	@"ET_EXEC"


//--------------------- .nv.info                  --------------------------
	.section	.nv.info,"",@"SHT_CUDA_INFO"
	.align	4


	//----- nvinfo : EIATTR_REGCOUNT
	.align		4
        /*0000*/ 	.byte	0x04, 0x2f
        /*0002*/ 	.short	(.L_1 - .L_0)
	.align		4
.L_0:
        /*0004*/ 	.word	index@(triton_poi_fused_avg_pool2d_5)
        /*0008*/ 	.word	0x00000012


	//----- nvinfo : EIATTR_MIN_STACK_SIZE
	.align		4
.L_1:
        /*000c*/ 	.byte	0x04, 0x12
        /*000e*/ 	.short	(.L_3 - .L_2)
	.align		4
.L_2:
        /*0010*/ 	.word	index@(triton_poi_fused_avg_pool2d_5)
        /*0014*/ 	.word	0x00000000


	//----- nvinfo : EIATTR_FRAME_SIZE
	.align		4
.L_3:
        /*0018*/ 	.byte	0x04, 0x11
        /*001a*/ 	.short	(.L_5 - .L_4)
	.align		4
.L_4:
        /*001c*/ 	.word	index@(triton_poi_fused_avg_pool2d_5)
        /*0020*/ 	.word	0x00000000


	//----- nvinfo : EIATTR_MIN_STACK_SIZE
	.align		4
.L_5:
        /*0024*/ 	.byte	0x04, 0x12
        /*0026*/ 	.short	(.L_7 - .L_6)
	.align		4
.L_6:
        /*0028*/ 	.word	index@(triton_poi_fused_avg_pool2d_5)
        /*002c*/ 	.word	0x00000000
.L_7:


//--------------------- .nv.info.triton_poi_fused_avg_pool2d_5 --------------------------
	.section	.nv.info.triton_poi_fused_avg_pool2d_5,"",@"SHT_CUDA_INFO"
	.sectionflags	@""
	.align	4


	//----- nvinfo : EIATTR_CUDA_API_VERSION
	.align		4
        /*0000*/ 	.byte	0x04, 0x37
        /*0002*/ 	.short	(.L_9 - .L_8)
.L_8:
        /*0004*/ 	.word	0x0000007c


	//----- nvinfo : EIATTR_KPARAM_INFO
	.align		4
.L_9:
        /*0008*/ 	.byte	0x04, 0x17
        /*000a*/ 	.short	(.L_11 - .L_10)
.L_10:
        /*000c*/ 	.word	0x00000000
        /*0010*/ 	.short	0x0004
        /*0012*/ 	.short	0x0020
        /*0014*/ 	.byte	0x00, 0xf0, 0x11, 0x00


	//----- nvinfo : EIATTR_KPARAM_INFO
	.align		4
.L_11:
        /*0018*/ 	.byte	0x04, 0x17
        /*001a*/ 	.short	(.L_13 - .L_12)
.L_12:
        /*001c*/ 	.word	0x00000000
        /*0020*/ 	.short	0x0003
        /*0022*/ 	.short	0x0018
        /*0024*/ 	.byte	0x00, 0xf4, 0x21, 0x00


	//----- nvinfo : EIATTR_KPARAM_INFO
	.align		4
.L_13:
        /*0028*/ 	.byte	0x04, 0x17
        /*002a*/ 	.short	(.L_15 - .L_14)
.L_14:
        /*002c*/ 	.word	0x00000000
        /*0030*/ 	.short	0x0002
        /*0032*/ 	.short	0x0010
        /*0034*/ 	.byte	0x00, 0xf4, 0x21, 0x00


	//----- nvinfo : EIATTR_KPARAM_INFO
	.align		4
.L_15:
        /*0038*/ 	.byte	0x04, 0x17
        /*003a*/ 	.short	(.L_17 - .L_16)
.L_16:
        /*003c*/ 	.word	0x00000000
        /*0040*/ 	.short	0x0001
        /*0042*/ 	.short	0x0008
        /*0044*/ 	.byte	0x00, 0xf4, 0x21, 0x00


	//----- nvinfo : EIATTR_KPARAM_INFO
	.align		4
.L_17:
        /*0048*/ 	.byte	0x04, 0x17
        /*004a*/ 	.short	(.L_19 - .L_18)
.L_18:
        /*004c*/ 	.word	0x00000000
        /*0050*/ 	.short	0x0000
        /*0052*/ 	.short	0x0000
        /*0054*/ 	.byte	0x00, 0xf4, 0x21, 0x00


	//----- nvinfo : EIATTR_SPARSE_MMA_MASK
	.align		4
.L_19:
        /*0058*/ 	.byte	0x03, 0x50
        /*005a*/ 	.short	0x0000


	//----- nvinfo : EIATTR_MAXREG_COUNT
	.align		4
        /*005c*/ 	.byte	0x03, 0x1b
        /*005e*/ 	.short	0x00ff


	//----- nvinfo : EIATTR_EXIT_INSTR_OFFSETS
	.align		4
        /*0060*/ 	.byte	0x04, 0x1c
        /*0062*/ 	.short	(.L_21 - .L_20)


	//   ....[0]....
.L_20:
        /*0064*/ 	.word	0x00000400


	//   ....[1]....
        /*0068*/ 	.word	0x00000430


	//----- nvinfo : EIATTR_REQNTID
	.align		4
.L_21:
        /*006c*/ 	.byte	0x04, 0x10
        /*006e*/ 	.short	(.L_23 - .L_22)
.L_22:
        /*0070*/ 	.word	0x00000020
        /*0074*/ 	.word	0x00000001
        /*0078*/ 	.word	0x00000001


	//----- nvinfo : EIATTR_CBANK_PARAM_SIZE
	.align		4
.L_23:
        /*007c*/ 	.byte	0x03, 0x19
        /*007e*/ 	.short	0x0024


	//----- nvinfo : EIATTR_PARAM_CBANK
	.align		4
        /*0080*/ 	.byte	0x04, 0x0a
        /*0082*/ 	.short	(.L_25 - .L_24)
	.align		4
.L_24:
        /*0084*/ 	.word	index@(.nv.constant0.triton_poi_fused_avg_pool2d_5)
        /*0088*/ 	.short	0x0210
        /*008a*/ 	.short	0x0024


	//----- nvinfo : EIATTR_SW_WAR
	.align		4
.L_25:
        /*008c*/ 	.byte	0x04, 0x36
        /*008e*/ 	.short	(.L_27 - .L_26)
.L_26:
        /*0090*/ 	.word	0x00000008
.L_27:


//--------------------- .nv.callgraph             --------------------------
	.section	.nv.callgraph,"",@"SHT_CUDA_CALLGRAPH"
	.align	4
	.sectionentsize	8
	.align		4
        /*0000*/ 	.word	0x00000000
	.align		4
        /*0004*/ 	.word	0xffffffff
	.align		4
        /*0008*/ 	.word	0x00000000
	.align		4
        /*000c*/ 	.word	0xfffffffe
	.align		4
        /*0010*/ 	.word	0x00000000
	.align		4
        /*0014*/ 	.word	0xfffffffd
	.align		4
        /*0018*/ 	.word	0x00000000
	.align		4
        /*001c*/ 	.word	0xfffffffc


//--------------------- .text.triton_poi_fused_avg_pool2d_5 --------------------------
	.section	.text.triton_poi_fused_avg_pool2d_5,"ax",@progbits
	.align	128
        .global         triton_poi_fused_avg_pool2d_5
        .type           triton_poi_fused_avg_pool2d_5,@function
        .size           triton_poi_fused_avg_pool2d_5,(.L_x_1 - triton_poi_fused_avg_pool2d_5)
        .other          triton_poi_fused_avg_pool2d_5,@"STO_CUDA_ENTRY STV_DEFAULT"
triton_poi_fused_avg_pool2d_5:
.text.triton_poi_fused_avg_pool2d_5:
[----:B------:R-:W0:Y:S02]  /*0000*/  LDC R1, c[0x0][0x28] ;  /* 0x00000a00ff017b82 */ /* 0x000e240000000800 */
[----:B------:R-:W1:Y:S01]  /*0010*/  S2R R14, SR_TID.X ;  /* 0x00000000000e7919 */ /* 0x000e620000002100 */
[----:B------:R-:W2:Y:S01]  /*0020*/  LDC.64 R8, c[0x0][0x210] ;  /* 0x00008400ff087b82 */ /* 0x000ea20000000a00 */
[----:B------:R-:W-:Y:S01]  /*0030*/  ULDC.64 UR4, c[0x0][0x208] ;  /* 0x0000820000047ab9 */ /* 0x000fe20000000a00 */
[----:B------:R-:W-:Y:S01]  /*0040*/  MOV R10, RZ ;  /* 0x000000ff000a7202 */ /* 0x000fe20000000f00 */
[----:B------:R-:W3:Y:S01]  /*0050*/  S2R R11, SR_CTAID.X ;  /* 0x00000000000b7919 */ /* 0x000ee20000002500 */
[----:B-1----:R-:W-:-:S04]  /*0060*/  LOP3.LUT R0, R14, 0xf, RZ, 0xc0, !PT ;  /* 0x0000000f0e007812 */ /* 0x002fc800078ec0ff */
[----:B---3--:R-:W-:-:S04]  /*0070*/  LEA R11, R11, R0, 0x4 ;  /* 0x000000000b0b7211 */ /* 0x008fc800078e20ff */
[----:B------:R-:W-:Y:S02]  /*0080*/  SHF.R.S32.HI R0, RZ, 0x1f, R11 ;  /* 0x0000001fff007819 */ /* 0x000fe4000001140b */
[----:B------:R-:W-:Y:S02]  /*0090*/  ISETP.GE.AND P0, PT, R11, 0x10, PT ;  /* 0x000000100b00780c */ /* 0x000fe40003f06270 */
[----:B------:R-:W-:-:S04]  /*00a0*/  LEA.HI R0, R0, R11, RZ, 0x2 ;  /* 0x0000000b00007211 */ /* 0x000fc800078f10ff */
[C---:B------:R-:W-:Y:S02]  /*00b0*/  SHF.L.U32 R2, R0.reuse, 0x2, RZ ;  /* 0x0000000200027819 */ /* 0x040fe400000006ff */
[----:B------:R-:W-:Y:S02]  /*00c0*/  LOP3.LUT R0, R0, 0xfffffffc, RZ, 0xc0, !PT ;  /* 0xfffffffc00007812 */ /* 0x000fe400078ec0ff */
[----:B------:R-:W-:-:S04]  /*00d0*/  LOP3.LUT R2, R2, 0xfffffff0, RZ, 0xc0, !PT ;  /* 0xfffffff002027812 */ /* 0x000fc800078ec0ff */
[----:B------:R-:W-:Y:S01]  /*00e0*/  IADD3 R7, R2, R11, -R0 ;  /* 0x0000000b02077210 */ /* 0x000fe20007ffe800 */
[----:B------:R-:W-:-:S03]  /*00f0*/  HFMA2.MMA R0, -RZ, RZ, 0, 0 ;  /* 0x00000000ff007435 */ /* 0x000fc600000001ff */
[----:B------:R-:W-:Y:S01]  /*0100*/  IADD3 R5, R7, 0x4, RZ ;  /* 0x0000000407057810 */ /* 0x000fe20007ffe0ff */
[--C-:B--2---:R-:W-:Y:S01]  /*0110*/  IMAD.WIDE R2, R7, 0x4, R8.reuse ;  /* 0x0000000407027825 */ /* 0x104fe200078e0208 */
[----:B------:R-:W-:Y:S02]  /*0120*/  IADD3 R13, R7, 0x8, RZ ;  /* 0x00000008070d7810 */ /* 0x000fe40007ffe0ff */
[----:B------:R-:W-:Y:S01]  /*0130*/  IADD3 R15, R7, 0xc, RZ ;  /* 0x0000000c070f7810 */ /* 0x000fe20007ffe0ff */
[--C-:B------:R-:W-:Y:S02]  /*0140*/  IMAD.WIDE R4, R5, 0x4, R8.reuse ;  /* 0x0000000405047825 */ /* 0x100fe400078e0208 */
[----:B------:R-:W2:Y:S02]  /*0150*/  @!P0 LDG.E R0, desc[UR4][R2.64] ;  /* 0x0000000402008981 */ /* 0x000ea4000c1e1900 */
[--C-:B------:R-:W-:Y:S01]  /*0160*/  IMAD.WIDE R6, R13, 0x4, R8.reuse ;  /* 0x000000040d067825 */ /* 0x100fe200078e0208 */
[----:B------:R-:W-:Y:S01]  /*0170*/  CS2R R12, SRZ ;  /* 0x00000000000c7805 */ /* 0x000fe2000001ff00 */
[----:B------:R1:W3:Y:S02]  /*0180*/  @!P0 LDG.E R10, desc[UR4][R4.64] ;  /* 0x00000004040a8981 */ /* 0x0002e4000c1e1900 */
[----:B------:R-:W-:-:S03]  /*0190*/  IMAD.WIDE R8, R15, 0x4, R8 ;  /* 0x000000040f087825 */ /* 0x000fc600078e0208 */
[----:B------:R4:W5:Y:S04]  /*01a0*/  @!P0 LDG.E R12, desc[UR4][R6.64] ;  /* 0x00000004060c8981 */ /* 0x000968000c1e1900 */
[----:B------:R-:W5:Y:S01]  /*01b0*/  @!P0 LDG.E R13, desc[UR4][R8.64] ;  /* 0x00000004080d8981 */ /* 0x000f62000c1e1900 */
[----:B-1----:R-:W1:Y:S08]  /*01c0*/  LDC.64 R4, c[0x0][0x220] ;  /* 0x00008800ff047b82 */ /* 0x002e700000000a00 */
[----:B----4-:R-:W4:Y:S01]  /*01d0*/  LDC.64 R6, c[0x0][0x228] ;  /* 0x00008a00ff067b82 */ /* 0x010f220000000a00 */
[----:B-1----:R-:W-:-:S04]  /*01e0*/  IMAD.WIDE R4, R11, 0x4, R4 ;  /* 0x000000040b047825 */ /* 0x002fc800078e0204 */
[----:B----4-:R-:W-:Y:S01]  /*01f0*/  IMAD.WIDE R6, R11, 0x4, R6 ;  /* 0x000000040b067825 */ /* 0x010fe200078e0206 */
[----:B--2---:R-:W-:Y:S02]  /*0200*/  SEL R0, R0, RZ, !P0 ;  /* 0x000000ff00007207 */ /* 0x004fe40004000000 */
[----:B---3--:R-:W-:-:S03]  /*0210*/  SEL R10, R10, RZ, !P0 ;  /* 0x000000ff0a0a7207 */ /* 0x008fc60004000000 */
[----:B------:R-:W-:Y:S01]  /*0220*/  FADD R3, RZ, R0 ;  /* 0x00000000ff037221 */ /* 0x000fe20000000000 */
[----:B-----5:R-:W-:-:S03]  /*0230*/  SEL R12, R12, RZ, !P0 ;  /* 0x000000ff0c0c7207 */ /* 0x020fc60004000000 */
[----:B------:R-:W-:Y:S01]  /*0240*/  FADD R3, R3, R10 ;  /* 0x0000000a03037221 */ /* 0x000fe20000000000 */
[----:B------:R-:W-:-:S03]  /*0250*/  SEL R13, R13, RZ, !P0 ;  /* 0x000000ff0d0d7207 */ /* 0x000fc60004000000 */
[----:B------:R-:W-:Y:S01]  /*0260*/  FADD R12, R3, R12 ;  /* 0x0000000c030c7221 */ /* 0x000fe20000000000 */
[----:B------:R-:W-:Y:S01]  /*0270*/  LOP3.LUT P0, RZ, R14, 0x10, RZ, 0xc0, !PT ;  /* 0x000000100eff7812 */ /* 0x000fe2000780c0ff */
[----:B------:R-:W1:Y:S02]  /*0280*/  LDC.64 R2, c[0x0][0x218] ;  /* 0x00008600ff027b82 */ /* 0x000e640000000a00 */
[----:B------:R-:W-:Y:S01]  /*0290*/  FADD R13, R12, R13 ;  /* 0x0000000d0c0d7221 */ /* 0x000fe20000000000 */
[----:B------:R-:W-:-:S03]  /*02a0*/  ISETP.LT.AND P0, PT, R11, 0x10, !P0 ;  /* 0x000000100b00780c */ /* 0x000fc60004701270 */
[----:B------:R-:W-:-:S04]  /*02b0*/  FMUL R13, R13, 0.11111111193895339966 ;  /* 0x3de38e390d0d7820 */ /* 0x000fc80000400000 */
[----:B------:R-:W-:-:S04]  /*02c0*/  FADD R0, R13, R13 ;  /* 0x0000000d0d007221 */ /* 0x000fc80000000000 */
[----:B------:R-:W-:-:S04]  /*02d0*/  FADD R0, R13, R0 ;  /* 0x000000000d007221 */ /* 0x000fc80000000000 */
[----:B------:R-:W-:-:S04]  /*02e0*/  FADD R0, R13, R0 ;  /* 0x000000000d007221 */ /* 0x000fc80000000000 */
[----:B------:R-:W-:Y:S01]  /*02f0*/  FADD R0, R13, R0 ;  /* 0x000000000d007221 */ /* 0x000fe20000000000 */
[----:B-1----:R-:W-:-:S04]  /*0300*/  IMAD.WIDE R2, R11, 0x4, R2 ;  /* 0x000000040b027825 */ /* 0x002fc800078e0202 */
[C---:B------:R-:W-:Y:S01]  /*0310*/  FADD R0, R13.reuse, R0 ;  /* 0x000000000d007221 */ /* 0x040fe20000000000 */
[----:B------:R1:W-:Y:S03]  /*0320*/  @P0 STG.E desc[UR4][R2.64], R13 ;  /* 0x0000000d02000986 */ /* 0x0003e6000c101904 */
[----:B------:R-:W-:-:S04]  /*0330*/  FADD R0, R13, R0 ;  /* 0x000000000d007221 */ /* 0x000fc80000000000 */
[----:B------:R-:W-:-:S04]  /*0340*/  FADD R0, R13, R0 ;  /* 0x000000000d007221 */ /* 0x000fc80000000000 */
[----:B------:R-:W-:-:S04]  /*0350*/  FADD R0, R13, R0 ;  /* 0x000000000d007221 */ /* 0x000fc80000000000 */
[----:B------:R-:W-:-:S04]  /*0360*/  FMUL R9, R0, 0.11111111193895339966 ;  /* 0x3de38e3900097820 */ /* 0x000fc80000400000 */
[C---:B------:R-:W-:Y:S01]  /*0370*/  FADD R0, R9.reuse, R9 ;  /* 0x0000000909007221 */ /* 0x040fe20000000000 */
[----:B------:R1:W-:Y:S03]  /*0380*/  @P0 STG.E desc[UR4][R4.64], R9 ;  /* 0x0000000904000986 */ /* 0x0003e6000c101904 */
[----:B------:R-:W-:-:S04]  /*0390*/  FADD R0, R9, R0 ;  /* 0x0000000009007221 */ /* 0x000fc80000000000 */
[----:B------:R-:W-:-:S04]  /*03a0*/  FADD R0, R9, R0 ;  /* 0x0000000009007221 */ /* 0x000fc80000000000 */
[----:B------:R-:W-:-:S04]  /*03b0*/  FADD R0, R9, R0 ;  /* 0x0000000009007221 */ /* 0x000fc80000000000 */
[----:B------:R-:W-:-:S04]  /*03c0*/  FADD R0, R9, R0 ;  /* 0x0000000009007221 */ /* 0x000fc80000000000 */
[----:B------:R-:W-:-:S04]  /*03d0*/  FADD R0, R9, R0 ;  /* 0x0000000009007221 */ /* 0x000fc80000000000 */
[----:B------:R-:W-:-:S04]  /*03e0*/  FADD R0, R9, R0 ;  /* 0x0000000009007221 */ /* 0x000fc80000000000 */
[----:B------:R-:W-:Y:S01]  /*03f0*/  FADD R0, R9, R0 ;  /* 0x0000000009007221 */ /* 0x000fe20000000000 */
[----:B-1----:R-:W-:Y:S06]  /*0400*/  @!P0 EXIT ;  /* 0x000000000000894d */ /* 0x002fec0003800000 */
[----:B------:R-:W-:-:S05]  /*0410*/  FMUL R3, R0, 0.11111111193895339966 ;  /* 0x3de38e3900037820 */ /* 0x000fca0000400000 */
[----:B------:R-:W-:Y:S01]  /*0420*/  STG.E desc[UR4][R6.64], R3 ;  /* 0x0000000306007986 */ /* 0x000fe2000c101904 */
[----:B------:R-:W-:Y:S05]  /*0430*/  EXIT ;  /* 0x000000000000794d */ /* 0x000fea0003800000 */
.L_x_0:
[----:B------:R-:W-:-:S00]  /*0440*/  BRA `(.L_x_0) ;  /* 0xfffffffc00fc7947 */ /* 0x000fc0000383ffff */
[----:B------:R-:W-:-:S00]  /*0450*/  NOP ;  /* 0x0000000000007918 */ /* 0x000fc00000000000 */
        /* <DEDUP_REMOVED lines=10> */
.L_x_1:


//--------------------- .nv.constant0.triton_poi_fused_avg_pool2d_5 --------------------------
	.section	.nv.constant0.triton_poi_fused_avg_pool2d_5,"a",@progbits
	.sectionflags	@""
	.align	4
.nv.constant0.triton_poi_fused_avg_pool2d_5:
	.zero		564
